//
// Generated by NVIDIA NVVM Compiler
//
// Compiler Build ID: CL-36424714
// Cuda compilation tools, release 13.0, V13.0.88
// Based on NVVM 20.0.0
//

.version 9.0
.target sm_100
.address_size 64

	// .globl	_Z6kernelPh

.visible .entry _Z6kernelPh(
	.param .u64 .ptr .align 1 _Z6kernelPh_param_0
)
{
	.reg .pred 	%p<6>;
	.reg .b16 	%rs<3>;
	.reg .b32 	%r<23>;
	.reg .b32 	%f<18>;
	.reg .b64 	%rd<5>;
	.reg .b64 	%fd<11>;

	ld.param.u64 	%rd2, [_Z6kernelPh_param_0];
	cvta.to.global.u64 	%rd3, %rd2;
	mov.u32 	%r7, %ctaid.x;
	mov.u32 	%r8, %ntid.x;
	mov.u32 	%r9, %tid.x;
	mad.lo.s32 	%r10, %r7, %r8, %r9;
	mov.u32 	%r11, %ctaid.y;
	mov.u32 	%r12, %ntid.y;
	mov.u32 	%r13, %tid.y;
	mad.lo.s32 	%r14, %r11, %r12, %r13;
	shl.b32 	%r15, %r14, 10;
	add.s32 	%r16, %r15, %r10;
	sub.s32 	%r17, 512, %r10;
	cvt.rn.f32.s32 	%f7, %r17;
	cvt.f64.f32 	%fd1, %f7;
	mul.f64 	%fd2, %fd1, 0d3FF8000000000000;
	mul.f64 	%fd3, %fd2, 0d3F60000000000000;
	cvt.rn.f32.f64 	%f16, %fd3;
	sub.s32 	%r18, 512, %r14;
	cvt.rn.f32.s32 	%f8, %r18;
	cvt.f64.f32 	%fd4, %f8;
	mul.f64 	%fd5, %fd4, 0d3FF8000000000000;
	mul.f64 	%fd6, %fd5, 0d3F60000000000000;
	cvt.rn.f32.f64 	%f17, %fd6;
	cvt.s64.s32 	%rd4, %r16;
	add.s64 	%rd1, %rd3, %rd4;
	mov.b32 	%r22, 2;
	mov.b32 	%r20, 0;
$L__BB0_1:
	mul.f32 	%f9, %f16, %f16;
	mul.f32 	%f10, %f17, %f17;
	sub.f32 	%f11, %f9, %f10;
	cvt.f64.f32 	%fd7, %f11;
	add.f64 	%fd8, %fd7, 0dBFE999999999999A;
	cvt.rn.f32.f64 	%f5, %fd8;
	mul.f32 	%f12, %f16, %f17;
	fma.rn.f32 	%f13, %f16, %f17, %f12;
	cvt.f64.f32 	%fd9, %f13;
	add.f64 	%fd10, %fd9, 0d3FC3F7CED916872B;
	cvt.rn.f32.f64 	%f17, %fd10;
	mul.f32 	%f14, %f17, %f17;
	fma.rn.f32 	%f15, %f5, %f5, %f14;
	setp.leu.f32 	%p1, %f15, 0f447A0000;
	@%p1 bra 	$L__BB0_3;
	mov.b16 	%rs1, 0;
	st.global.u8 	[%rd1], %rs1;
	mov.b32 	%r22, 0;
$L__BB0_3:
	add.s32 	%r4, %r20, 1;
	setp.lt.u32 	%p2, %r20, 200;
	setp.ne.s32 	%p3, %r22, 0;
	and.pred  	%p4, %p2, %p3;
	mov.f32 	%f16, %f5;
	mov.u32 	%r20, %r4;
	@%p4 bra 	$L__BB0_1;
	setp.eq.s32 	%p5, %r22, 0;
	@%p5 bra 	$L__BB0_6;
	mov.b16 	%rs2, 1;
	st.global.u8 	[%rd1], %rs2;
$L__BB0_6:
	ret;

}


// ===== COMPILED SASS (sm_100) =====

	.target	sm_100

	.elftype	@"ET_EXEC"


//--------------------- .note.nv.tkinfo           --------------------------
	.section	.note.nv.tkinfo,"",@"SHT_NOTE"
	.sectionflags	@"SHF_NOTE_NV_TKINFO"
	.tkinfo
        /*0018*/ 	.word	0x00000002
        /*0030*/ 	.string	""
        /*0030*/ 	.string	"ptxas"
        /*0030*/ 	.string	"Cuda compilation tools, release 13.0, V13.0.88"
        /*0030*/ 	.string	"Build cuda_13.0.r13.0/compiler.36424714_0"
        /*0030*/ 	.string	"-arch sm_100 -m 64 "



//--------------------- .note.nv.cuinfo           --------------------------
	.section	.note.nv.cuinfo,"",@"SHT_NOTE"
	.sectionflags	@"SHF_NOTE_NV_CUINFO"
        /*0018*/ 	.short	0x0002
        /*001a*/ 	.short	0x0064
        /*001c*/ 	.short	0x0082
	.zero		2


//--------------------- .nv.info                  --------------------------
	.section	.nv.info,"",@"SHT_CUDA_INFO"
	.align	4


	//----- nvinfo : EIATTR_REGCOUNT
	.align		4
        /*0000*/ 	.byte	0x04, 0x2f
        /*0002*/ 	.short	(.L_1 - .L_0)
	.align		4
.L_0:
        /*0004*/ 	.word	index@(_Z6kernelPh)
        /*0008*/ 	.word	0x0000000e


	//----- nvinfo : EIATTR_FRAME_SIZE
	.align		4
.L_1:
        /*000c*/ 	.byte	0x04, 0x11
        /*000e*/ 	.short	(.L_3 - .L_2)
	.align		4
.L_2:
        /*0010*/ 	.word	index@(_Z6kernelPh)
        /*0014*/ 	.word	0x00000000


	//----- nvinfo : EIATTR_MIN_STACK_SIZE
	.align		4
.L_3:
        /*0018*/ 	.byte	0x04, 0x12
        /*001a*/ 	.short	(.L_5 - .L_4)
	.align		4
.L_4:
        /*001c*/ 	.word	index@(_Z6kernelPh)
        /*0020*/ 	.word	0x00000000
.L_5:


//--------------------- .nv.compat                --------------------------
	.section	.nv.compat,"",@"SHT_CUDA_COMPAT_INFO"
	.align	4
        /*0000*/ 	.byte	0x02, 0x09, 0x00, 0x00, 0x02, 0x02, 0x01, 0x00, 0x02, 0x05, 0x05, 0x00, 0x03, 0x07, 0x01, 0x01
        /*0010*/ 	.byte	0x02, 0x03, 0x00, 0x00, 0x02, 0x06, 0x01, 0x00, 0x04, 0x0b, 0x08, 0x00, 0x01, 0x00, 0x00, 0x00
        /*0020*/ 	.byte	0x00, 0x00, 0x00, 0x00


//--------------------- .nv.info._Z6kernelPh      --------------------------
	.section	.nv.info._Z6kernelPh,"",@"SHT_CUDA_INFO"
	.sectionflags	@""
	.align	4


	//----- nvinfo : EIATTR_CUDA_API_VERSION
	.align		4
        /*0000*/ 	.byte	0x04, 0x37
        /*0002*/ 	.short	(.L_7 - .L_6)
.L_6:
        /*0004*/ 	.word	0x00000082


	//----- nvinfo : EIATTR_KPARAM_INFO
	.align		4
.L_7:
        /*0008*/ 	.byte	0x04, 0x17
        /*000a*/ 	.short	(.L_9 - .L_8)
.L_8:
        /*000c*/ 	.word	0x00000000
        /*0010*/ 	.short	0x0000
        /*0012*/ 	.short	0x0000
        /*0014*/ 	.byte	0x00, 0xf5, 0x21, 0x00


	//----- nvinfo : EIATTR_SPARSE_MMA_MASK
	.align		4
.L_9:
        /*0018*/ 	.byte	0x03, 0x50
        /*001a*/ 	.short	0x0000


	//----- nvinfo : EIATTR_MAXREG_COUNT
	.align		4
        /*001c*/ 	.byte	0x03, 0x1b
        /*001e*/ 	.short	0x00ff


	//----- nvinfo : EIATTR_MERCURY_ISA_VERSION
	.align		4
        /*0020*/ 	.byte	0x03, 0x5f
        /*0022*/ 	.short	0x0101


	//----- nvinfo : EIATTR_VRC_CTA_INIT_COUNT
	.align		4
        /*0024*/ 	.byte	0x02, 0x4a
	.zero		1
	.zero		1


	//----- nvinfo : EIATTR_EXIT_INSTR_OFFSETS
	.align		4
        /*0028*/ 	.byte	0x04, 0x1c
        /*002a*/ 	.short	(.L_11 - .L_10)


	//   ....[0]....
.L_10:
        /*002c*/ 	.word	0x00000370


	//   ....[1]....
        /*0030*/ 	.word	0x000003a0


	//----- nvinfo : EIATTR_CRS_STACK_SIZE
	.align		4
.L_11:
        /*0034*/ 	.byte	0x04, 0x1e
        /*0036*/ 	.short	(.L_13 - .L_12)
.L_12:
        /*0038*/ 	.word	0x00000000


	//----- nvinfo : EIATTR_CBANK_PARAM_SIZE
	.align		4
.L_13:
        /*003c*/ 	.byte	0x03, 0x19
        /*003e*/ 	.short	0x0008


	//----- nvinfo : EIATTR_PARAM_CBANK
	.align		4
        /*0040*/ 	.byte	0x04, 0x0a
        /*0042*/ 	.short	(.L_15 - .L_14)
	.align		4
.L_14:
        /*0044*/ 	.word	index@(.nv.constant0._Z6kernelPh)
        /*0048*/ 	.short	0x0380
        /*004a*/ 	.short	0x0008


	//----- nvinfo : EIATTR_SW_WAR
	.align		4
.L_15:
        /*004c*/ 	.byte	0x04, 0x36
        /*004e*/ 	.short	(.L_17 - .L_16)
.L_16:
        /*0050*/ 	.word	0x00000008
.L_17:


//--------------------- .nv.callgraph             --------------------------
	.section	.nv.callgraph,"",@"SHT_CUDA_CALLGRAPH"
	.align	4
	.sectionentsize	8
	.align		4
        /*0000*/ 	.word	0x00000000
	.align		4
        /*0004*/ 	.word	0xffffffff
	.align		4
        /*0008*/ 	.word	0x00000000
	.align		4
        /*000c*/ 	.word	0xfffffffe
	.align		4
        /*0010*/ 	.word	0x00000000
	.align		4
        /*0014*/ 	.word	0xfffffffd
	.align		4
        /*0018*/ 	.word	0x00000000
	.align		4
        /*001c*/ 	.word	0xfffffffc


//--------------------- .text._Z6kernelPh         --------------------------
	.section	.text._Z6kernelPh,"ax",@progbits
	.align	128
        .global         _Z6kernelPh
        .type           _Z6kernelPh,@function
        .size           _Z6kernelPh,(.L_x_3 - _Z6kernelPh)
        .other          _Z6kernelPh,@"STO_CUDA_ENTRY STV_DEFAULT"
_Z6kernelPh:
.text._Z6kernelPh:
[----:B------:R-:W-:Y:S01]  /*0000*/  LDC R1, c[0x0][0x37c] ;  /* 0x0000df00ff017b82 */ /* 0x000fe20000000800 */
[----:B------:R-:W0:Y:S07]  /*0010*/  S2R R4, SR_TID.Y ;  /* 0x0000000000047919 */ /* 0x000e2e0000002200 */
[----:B------:R-:W1:Y:S01]  /*0020*/  LDC R0, c[0x0][0x360] ;  /* 0x0000d800ff007b82 */ /* 0x000e620000000800 */
[----:B------:R-:W2:Y:S01]  /*0030*/  LDCU.64 UR6, c[0x0][0x380] ;  /* 0x00007000ff0677ac */ /* 0x000ea20008000a00 */
[----:B------:R-:W-:Y:S01]  /*0040*/  BSSY.RECONVERGENT B0, `(.L_x_0) ;  /* 0x0000031000007945 */ /* 0x000fe20003800200 */
[----:B------:R-:W1:Y:S05]  /*0050*/  S2R R3, SR_TID.X ;  /* 0x0000000000037919 */ /* 0x000e6a0000002100 */
[----:B------:R-:W0:Y:S08]  /*0060*/  S2UR UR5, SR_CTAID.Y ;  /* 0x00000000000579c3 */ /* 0x000e300000002600 */
[----:B------:R-:W0:Y:S08]  /*0070*/  LDC R9, c[0x0][0x364] ;  /* 0x0000d900ff097b82 */ /* 0x000e300000000800 */
[----:B------:R-:W1:Y:S01]  /*0080*/  S2UR UR4, SR_CTAID.X ;  /* 0x00000000000479c3 */ /* 0x000e620000002500 */
[----:B0-----:R-:W-:-:S05]  /*0090*/  IMAD R9, R9, UR5, R4 ;  /* 0x0000000509097c24 */ /* 0x001fca000f8e0204 */
[----:B------:R-:W-:Y:S01]  /*00a0*/  IADD3 R4, PT, PT, -R9, 0x200, RZ ;  /* 0x0000020009047810 */ /* 0x000fe20007ffe1ff */
[----:B-1----:R-:W-:-:S03]  /*00b0*/  IMAD R0, R0, UR4, R3 ;  /* 0x0000000400007c24 */ /* 0x002fc6000f8e0203 */
[----:B------:R-:W-:Y:S01]  /*00c0*/  I2FP.F32.S32 R10, R4 ;  /* 0x00000004000a7245 */ /* 0x000fe20000201400 */
[----:B------:R-:W0:Y:S01]  /*00d0*/  LDCU.64 UR4, c[0x0][0x358] ;  /* 0x00006b00ff0477ac */ /* 0x000e220008000a00 */
[----:B------:R-:W-:Y:S02]  /*00e0*/  IADD3 R2, PT, PT, -R0, 0x200, RZ ;  /* 0x0000020000027810 */ /* 0x000fe40007ffe1ff */
[----:B------:R-:W1:Y:S01]  /*00f0*/  F2F.F64.F32 R4, R10 ;  /* 0x0000000a00047310 */ /* 0x000e620000201800 */
[----:B------:R-:W-:Y:S01]  /*0100*/  IMAD R0, R9, 0x400, R0 ;  /* 0x0000040009007824 */ /* 0x000fe200078e0200 */
[----:B------:R-:W-:-:S06]  /*0110*/  I2FP.F32.S32 R8, R2 ;  /* 0x0000000200087245 */ /* 0x000fcc0000201400 */
[----:B------:R3:W4:Y:S01]  /*0120*/  F2F.F64.F32 R2, R8 ;  /* 0x0000000800027310 */ /* 0x0007220000201800 */
[----:B-1----:R-:W-:Y:S01]  /*0130*/  DMUL R6, R4, 1.5 ;  /* 0x3ff8000004067828 */ /* 0x002fe20000000000 */
[----:B---3--:R-:W-:Y:S01]  /*0140*/  IMAD.MOV.U32 R8, RZ, RZ, RZ ;  /* 0x000000ffff087224 */ /* 0x008fe200078e00ff */
[----:B----4-:R-:W-:-:S06]  /*0150*/  DMUL R2, R2, 1.5 ;  /* 0x3ff8000002027828 */ /* 0x010fcc0000000000 */
[----:B------:R-:W-:Y:S02]  /*0160*/  DMUL R6, R6, 0.001953125 ;  /* 0x3f60000006067828 */ /* 0x000fe40000000000 */
[----:B------:R-:W-:Y:S01]  /*0170*/  DMUL R4, R2, 0.001953125 ;  /* 0x3f60000002047828 */ /* 0x000fe20000000000 */
[----:B--2---:R-:W-:-:S07]  /*0180*/  IADD3 R2, P0, PT, R0, UR6, RZ ;  /* 0x0000000600027c10 */ /* 0x004fce000ff1e0ff */
[----:B------:R1:W2:Y:S01]  /*0190*/  F2F.F32.F64 R6, R6 ;  /* 0x0000000600067310 */ /* 0x0002a20000301000 */
[----:B------:R-:W-:Y:S02]  /*01a0*/  LEA.HI.X.SX32 R3, R0, UR7, 0x1, P0 ;  /* 0x0000000700037c11 */ /* 0x000fe400080f0eff */
[----:B------:R-:W-:-:S05]  /*01b0*/  MOV R0, 0x2 ;  /* 0x0000000200007802 */ /* 0x000fca0000000f00 */
[----:B0-----:R1:W3:Y:S02]  /*01c0*/  F2F.F32.F64 R11, R4 ;  /* 0x00000004000b7310 */ /* 0x0012e40000301000 */
.L_x_1:
[CC--:B-123--:R-:W-:Y:S01]  /*01d0*/  FMUL R5, R6.reuse, R11.reuse ;  /* 0x0000000b06057220 */ /* 0x0cefe20000400000 */
[C---:B------:R-:W-:Y:S01]  /*01e0*/  FMUL R4, R6.reuse, R6 ;  /* 0x0000000606047220 */ /* 0x040fe20000400000 */
[----:B------:R-:W-:Y:S01]  /*01f0*/  UMOV UR6, 0xd916872b ;  /* 0xd916872b00067882 */ /* 0x000fe20000000000 */
[----:B------:R-:W-:Y:S01]  /*0200*/  UMOV UR7, 0x3fc3f7ce ;  /* 0x3fc3f7ce00077882 */ /* 0x000fe20000000000 */
[-C--:B------:R-:W-:Y:S01]  /*0210*/  FFMA R9, R6, R11.reuse, R5 ;  /* 0x0000000b06097223 */ /* 0x080fe20000000005 */
[----:B------:R-:W-:Y:S01]  /*0220*/  FFMA R11, R11, R11, -R4 ;  /* 0x0000000b0b0b7223 */ /* 0x000fe20000000804 */
[C---:B------:R-:W-:Y:S01]  /*0230*/  ISETP.LT.U32.AND P1, PT, R8.reuse, 0xc8, PT ;  /* 0x000000c80800780c */ /* 0x040fe20003f21070 */
[----:B------:R-:W-:Y:S01]  /*0240*/  VIADD R8, R8, 0x1 ;  /* 0x0000000108087836 */ /* 0x000fe20000000000 */
[----:B------:R-:W0:Y:S08]  /*0250*/  F2F.F64.F32 R6, R9 ;  /* 0x0000000900067310 */ /* 0x000e300000201800 */
[----:B------:R-:W1:Y:S01]  /*0260*/  F2F.F64.F32 R4, R11 ;  /* 0x0000000b00047310 */ /* 0x000e620000201800 */
[----:B0-----:R-:W-:Y:S01]  /*0270*/  DADD R6, R6, UR6 ;  /* 0x0000000606067e29 */ /* 0x001fe20008000000 */
[----:B------:R-:W-:Y:S01]  /*0280*/  UMOV UR6, 0x9999999a ;  /* 0x9999999a00067882 */ /* 0x000fe20000000000 */
[----:B------:R-:W-:-:S02]  /*0290*/  UMOV UR7, 0x3fe99999 ;  /* 0x3fe9999900077882 */ /* 0x000fc40000000000 */
[----:B-1----:R-:W-:-:S06]  /*02a0*/  DADD R4, R4, -UR6 ;  /* 0x8000000604047e29 */ /* 0x002fcc0008000000 */
[----:B------:R-:W0:Y:S08]  /*02b0*/  F2F.F32.F64 R6, R6 ;  /* 0x0000000600067310 */ /* 0x000e300000301000 */
[----:B------:R-:W1:Y:S01]  /*02c0*/  F2F.F32.F64 R5, R4 ;  /* 0x0000000400057310 */ /* 0x000e620000301000 */
[----:B0-----:R-:W-:-:S04]  /*02d0*/  FMUL R10, R6, R6 ;  /* 0x00000006060a7220 */ /* 0x001fc80000400000 */
[-C--:B-1----:R-:W-:Y:S01]  /*02e0*/  FFMA R10, R5, R5.reuse, R10 ;  /* 0x00000005050a7223 */ /* 0x082fe2000000000a */
[----:B------:R-:W-:-:S04]  /*02f0*/  MOV R11, R5 ;  /* 0x00000005000b7202 */ /* 0x000fc80000000f00 */
[----:B------:R-:W-:-:S13]  /*0300*/  FSETP.GT.AND P0, PT, R10, 1000, PT ;  /* 0x447a00000a00780b */ /* 0x000fda0003f04000 */
[----:B------:R-:W-:Y:S01]  /*0310*/  @P0 MOV R0, RZ ;  /* 0x000000ff00000202 */ /* 0x000fe20000000f00 */
[----:B------:R0:W-:Y:S03]  /*0320*/  @P0 STG.E.U8 desc[UR4][R2.64], RZ ;  /* 0x000000ff02000986 */ /* 0x0001e6000c101104 */
[----:B------:R-:W-:-:S13]  /*0330*/  ISETP.NE.AND P0, PT, R0, RZ, PT ;  /* 0x000000ff0000720c */ /* 0x000fda0003f05270 */
[----:B0-----:R-:W-:Y:S05]  /*0340*/  @P0 BRA P1, `(.L_x_1) ;  /* 0xfffffffc00a00947 */ /* 0x001fea000083ffff */
[----:B------:R-:W-:Y:S05]  /*0350*/  BSYNC.RECONVERGENT B0 ;  /* 0x0000000000007941 */ /* 0x000fea0003800200 */
.L_x_0:
[----:B------:R-:W-:-:S13]  /*0360*/  ISETP.NE.AND P0, PT, R0, RZ, PT ;  /* 0x000000ff0000720c */ /* 0x000fda0003f05270 */
[----:B------:R-:W-:Y:S05]  /*0370*/  @!P0 EXIT ;  /* 0x000000000000894d */ /* 0x000fea0003800000 */
[----:B------:R-:W-:-:S05]  /*0380*/  IMAD.MOV.U32 R0, RZ, RZ, 0x1 ;  /* 0x00000001ff007424 */ /* 0x000fca00078e00ff */
[----:B------:R-:W-:Y:S01]  /*0390*/  STG.E.U8 desc[UR4][R2.64], R0 ;  /* 0x0000000002007986 */ /* 0x000fe2000c101104 */
[----:B------:R-:W-:Y:S05]  /*03a0*/  EXIT ;  /* 0x000000000000794d */ /* 0x000fea0003800000 */
.L_x_2:
[----:B------:R-:W-:-:S00]  /*03b0*/  BRA `(.L_x_2) ;  /* 0xfffffffc00fc7947 */ /* 0x000fc0000383ffff */
[----:B------:R-:W-:-:S00]  /*03c0*/  NOP ;  /* 0x0000000000007918 */ /* 0x000fc00000000000 */
        /* <DEDUP_REMOVED lines=11> */
.L_x_3:


//--------------------- .nv.shared.reserved.0     --------------------------
	.section	.nv.shared.reserved.0,"aw",@nobits
	.weak		__nv_reservedSMEM_offset_0_alias
	.size		__nv_reservedSMEM_offset_0_alias, 0, 64
	.other		__nv_reservedSMEM_offset_0_alias,@"STO_CUDA_RESERVED_SHARED STV_DEFAULT"
__nv_reservedSMEM_offset_0_alias:
	.zero		0
	.zero		64


//--------------------- .nv.constant0._Z6kernelPh --------------------------
	.section	.nv.constant0._Z6kernelPh,"a",@progbits
	.sectionflags	@""
	.align	4
.nv.constant0._Z6kernelPh:
	.zero		904


//--------------------- SYMBOLS --------------------------

	.type		.nv.reservedSmem.offset0,@object
	.size		.nv.reservedSmem.offset0,0x4
